	.headerflags	@"EF_CUDA_TEXMODE_UNIFIED EF_CUDA_64BIT_ADDRESS EF_CUDA_ACCELERATORS EF_CUDA_SM90 EF_CUDA_VIRTUAL_SM(EF_CUDA_SM90)"
	.elftype	@"ET_EXEC"


//--------------------- .nv.info                  --------------------------
	.section	.nv.info,"",@"SHT_CUDA_INFO"
	.align	4


	//----- nvinfo : EIATTR_REGCOUNT
	.align		4
        /*0000*/ 	.byte	0x04, 0x2f
        /*0002*/ 	.short	(.L_1 - .L_0)
	.align		4
.L_0:
        /*0004*/ 	.word	index@(triton_poi_fused_convolution_hardtanh_backward_14)
        /*0008*/ 	.word	0x0000000c


	//----- nvinfo : EIATTR_MIN_STACK_SIZE
	.align		4
.L_1:
        /*000c*/ 	.byte	0x04, 0x12
        /*000e*/ 	.short	(.L_3 - .L_2)
	.align		4
.L_2:
        /*0010*/ 	.word	index@(triton_poi_fused_convolution_hardtanh_backward_14)
        /*0014*/ 	.word	0x00000000


	//----- nvinfo : EIATTR_FRAME_SIZE
	.align		4
.L_3:
        /*0018*/ 	.byte	0x04, 0x11
        /*001a*/ 	.short	(.L_5 - .L_4)
	.align		4
.L_4:
        /*001c*/ 	.word	index@(triton_poi_fused_convolution_hardtanh_backward_14)
        /*0020*/ 	.word	0x00000000


	//----- nvinfo : EIATTR_MIN_STACK_SIZE
	.align		4
.L_5:
        /*0024*/ 	.byte	0x04, 0x12
        /*0026*/ 	.short	(.L_7 - .L_6)
	.align		4
.L_6:
        /*0028*/ 	.word	index@(triton_poi_fused_convolution_hardtanh_backward_14)
        /*002c*/ 	.word	0x00000000
.L_7:


//--------------------- .nv.info.triton_poi_fused_convolution_hardtanh_backward_14 --------------------------
	.section	.nv.info.triton_poi_fused_convolution_hardtanh_backward_14,"",@"SHT_CUDA_INFO"
	.sectionflags	@""
	.align	4


	//----- nvinfo : EIATTR_CUDA_API_VERSION
	.align		4
        /*0000*/ 	.byte	0x04, 0x37
        /*0002*/ 	.short	(.L_9 - .L_8)
.L_8:
        /*0004*/ 	.word	0x0000007c


	//----- nvinfo : EIATTR_KPARAM_INFO
	.align		4
.L_9:
        /*0008*/ 	.byte	0x04, 0x17
        /*000a*/ 	.short	(.L_11 - .L_10)
.L_10:
        /*000c*/ 	.word	0x00000000
        /*0010*/ 	.short	0x0003
        /*0012*/ 	.short	0x0018
        /*0014*/ 	.byte	0x00, 0xf0, 0x11, 0x00


	//----- nvinfo : EIATTR_KPARAM_INFO
	.align		4
.L_11:
        /*0018*/ 	.byte	0x04, 0x17
        /*001a*/ 	.short	(.L_13 - .L_12)
.L_12:
        /*001c*/ 	.word	0x00000000
        /*0020*/ 	.short	0x0002
        /*0022*/ 	.short	0x0010
        /*0024*/ 	.byte	0x00, 0xf4, 0x21, 0x00


	//----- nvinfo : EIATTR_KPARAM_INFO
	.align		4
.L_13:
        /*0028*/ 	.byte	0x04, 0x17
        /*002a*/ 	.short	(.L_15 - .L_14)
.L_14:
        /*002c*/ 	.word	0x00000000
        /*0030*/ 	.short	0x0001
        /*0032*/ 	.short	0x0008
        /*0034*/ 	.byte	0x00, 0xf4, 0x21, 0x00


	//----- nvinfo : EIATTR_KPARAM_INFO
	.align		4
.L_15:
        /*0038*/ 	.byte	0x04, 0x17
        /*003a*/ 	.short	(.L_17 - .L_16)
.L_16:
        /*003c*/ 	.word	0x00000000
        /*0040*/ 	.short	0x0000
        /*0042*/ 	.short	0x0000
        /*0044*/ 	.byte	0x00, 0xf4, 0x21, 0x00


	//----- nvinfo : EIATTR_SPARSE_MMA_MASK
	.align		4
.L_17:
        /*0048*/ 	.byte	0x03, 0x50
        /*004a*/ 	.short	0x0000


	//----- nvinfo : EIATTR_MAXREG_COUNT
	.align		4
        /*004c*/ 	.byte	0x03, 0x1b
        /*004e*/ 	.short	0x00ff


	//----- nvinfo : EIATTR_EXIT_INSTR_OFFSETS
	.align		4
        /*0050*/ 	.byte	0x04, 0x1c
        /*0052*/ 	.short	(.L_19 - .L_18)


	//   ....[0]....
.L_18:
        /*0054*/ 	.word	0x000001b0


	//   ....[1]....
        /*0058*/ 	.word	0x000001d0


	//----- nvinfo : EIATTR_REQNTID
	.align		4
.L_19:
        /*005c*/ 	.byte	0x04, 0x10
        /*005e*/ 	.short	(.L_21 - .L_20)
.L_20:
        /*0060*/ 	.word	0x00000080
        /*0064*/ 	.word	0x00000001
        /*0068*/ 	.word	0x00000001


	//----- nvinfo : EIATTR_CBANK_PARAM_SIZE
	.align		4
.L_21:
        /*006c*/ 	.byte	0x03, 0x19
        /*006e*/ 	.short	0x001c


	//----- nvinfo : EIATTR_PARAM_CBANK
	.align		4
        /*0070*/ 	.byte	0x04, 0x0a
        /*0072*/ 	.short	(.L_23 - .L_22)
	.align		4
.L_22:
        /*0074*/ 	.word	index@(.nv.constant0.triton_poi_fused_convolution_hardtanh_backward_14)
        /*0078*/ 	.short	0x0210
        /*007a*/ 	.short	0x001c


	//----- nvinfo : EIATTR_SW_WAR
	.align		4
.L_23:
        /*007c*/ 	.byte	0x04, 0x36
        /*007e*/ 	.short	(.L_25 - .L_24)
.L_24:
        /*0080*/ 	.word	0x00000008
.L_25:


//--------------------- .nv.callgraph             --------------------------
	.section	.nv.callgraph,"",@"SHT_CUDA_CALLGRAPH"
	.align	4
	.sectionentsize	8
	.align		4
        /*0000*/ 	.word	0x00000000
	.align		4
        /*0004*/ 	.word	0xffffffff
	.align		4
        /*0008*/ 	.word	0x00000000
	.align		4
        /*000c*/ 	.word	0xfffffffe
	.align		4
        /*0010*/ 	.word	0x00000000
	.align		4
        /*0014*/ 	.word	0xfffffffd
	.align		4
        /*0018*/ 	.word	0x00000000
	.align		4
        /*001c*/ 	.word	0xfffffffc


//--------------------- .text.triton_poi_fused_convolution_hardtanh_backward_14 --------------------------
	.section	.text.triton_poi_fused_convolution_hardtanh_backward_14,"ax",@progbits
	.align	128
        .global         triton_poi_fused_convolution_hardtanh_backward_14
        .type           triton_poi_fused_convolution_hardtanh_backward_14,@function
        .size           triton_poi_fused_convolution_hardtanh_backward_14,(.L_x_1 - triton_poi_fused_convolution_hardtanh_backward_14)
        .other          triton_poi_fused_convolution_hardtanh_backward_14,@"STO_CUDA_ENTRY STV_DEFAULT"
triton_poi_fused_convolution_hardtanh_backward_14:
.text.triton_poi_fused_convolution_hardtanh_backward_14:
[----:B------:R-:W0:Y:S02]  /*0000*/  LDC R1, c[0x0][0x28] ;  /* 0x00000a00ff017b82 */ /* 0x000e240000000800 */
[----:B------:R-:W1:Y:S01]  /*0010*/  S2R R0, SR_TID.X ;  /* 0x0000000000007919 */ /* 0x000e620000002100 */
[----:B------:R-:W2:Y:S01]  /*0020*/  LDC.64 R4, c[0x0][0x218] ;  /* 0x00008600ff047b82 */ /* 0x000ea20000000a00 */
[----:B------:R-:W-:Y:S01]  /*0030*/  ULDC.64 UR4, c[0x0][0x208] ;  /* 0x0000820000047ab9 */ /* 0x000fe20000000a00 */
[----:B------:R-:W-:Y:S01]  /*0040*/  ULDC.64 UR6, c[0x0][0x220] ;  /* 0x0000880000067ab9 */ /* 0x000fe20000000a00 */
[----:B------:R-:W3:Y:S05]  /*0050*/  S2R R7, SR_CTAID.X ;  /* 0x0000000000077919 */ /* 0x000eea0000002500 */
[----:B------:R-:W4:Y:S01]  /*0060*/  LDC.64 R2, c[0x0][0x210] ;  /* 0x00008400ff027b82 */ /* 0x000f220000000a00 */
[----:B-1----:R-:W-:-:S02]  /*0070*/  LOP3.LUT R0, R0, 0x7f, RZ, 0xc0, !PT ;  /* 0x0000007f00007812 */ /* 0x002fc400078ec0ff */
[----:B---3--:R-:W-:-:S03]  /*0080*/  SHF.R.S32.HI R6, RZ, 0x18, R7 ;  /* 0x00000018ff067819 */ /* 0x008fc60000011407 */
[----:B------:R-:W-:Y:S01]  /*0090*/  IMAD R7, R7, 0x80, R0 ;  /* 0x0000008007077824 */ /* 0x000fe200078e0200 */
[----:B------:R-:W-:-:S03]  /*00a0*/  SGXT R0, R6, 0x1 ;  /* 0x000000010600781a */ /* 0x000fc60000000200 */
[C---:B----4-:R-:W-:Y:S01]  /*00b0*/  IMAD.WIDE R2, R7.reuse, 0x4, R2 ;  /* 0x0000000407027825 */ /* 0x050fe200078e0202 */
[----:B------:R-:W-:Y:S02]  /*00c0*/  ISETP.GE.AND P1, PT, R7, 0x3100, PT ;  /* 0x000031000700780c */ /* 0x000fe40003f26270 */
[----:B------:R-:W-:-:S04]  /*00d0*/  LEA.HI R0, R0, R7, RZ, 0x6 ;  /* 0x0000000700007211 */ /* 0x000fc800078f30ff */
[----:B------:R-:W-:-:S05]  /*00e0*/  LOP3.LUT R0, R0, 0xffffffc0, RZ, 0xc0, !PT ;  /* 0xffffffc000007812 */ /* 0x000fca00078ec0ff */
[----:B------:R-:W-:Y:S02]  /*00f0*/  IMAD.IADD R9, R7, 0x1, -R0 ;  /* 0x0000000107097824 */ /* 0x000fe400078e0a00 */
[----:B------:R-:W-:Y:S02]  /*0100*/  IMAD.MOV.U32 R0, RZ, RZ, RZ ;  /* 0x000000ffff007224 */ /* 0x000fe400078e00ff */
[----:B--2---:R-:W-:-:S04]  /*0110*/  IMAD.WIDE R4, R9, 0x4, R4 ;  /* 0x0000000409047825 */ /* 0x004fc800078e0204 */
[----:B------:R-:W-:Y:S01]  /*0120*/  IMAD.MOV.U32 R9, RZ, RZ, RZ ;  /* 0x000000ffff097224 */ /* 0x000fe200078e00ff */
[----:B------:R-:W2:Y:S05]  /*0130*/  @!P1 LDG.E R0, desc[UR4][R2.64] ;  /* 0x0000000402009981 */ /* 0x000eaa000c1e1900 */
[----:B------:R-:W2:Y:S01]  /*0140*/  @!P1 LDG.E.EL R9, desc[UR4][R4.64] ;  /* 0x0000000404099981 */ /* 0x000ea2000c2e1900 */
[----:B------:R-:W-:-:S04]  /*0150*/  IADD3 R6, P2, R7, UR6, RZ ;  /* 0x0000000607067c10 */ /* 0x000fc8000ff5e0ff */
[----:B------:R-:W-:Y:S01]  /*0160*/  LEA.HI.X.SX32 R7, R7, UR7, 0x1, P2 ;  /* 0x0000000707077c11 */ /* 0x000fe200090f0eff */
[----:B--2---:R-:W-:-:S05]  /*0170*/  FADD R0, R9, R0 ;  /* 0x0000000009007221 */ /* 0x004fca0000000000 */
[----:B------:R-:W-:-:S04]  /*0180*/  FSETP.GE.AND P0, PT, R0, 6, PT ;  /* 0x40c000000000780b */ /* 0x000fc80003f06000 */
[----:B------:R-:W-:-:S04]  /*0190*/  FSETP.LE.OR P0, PT, R0, RZ, P0 ;  /* 0x000000ff0000720b */ /* 0x000fc80000703400 */
[----:B------:R-:W-:Y:S01]  /*01a0*/  SEL R9, RZ, 0x1, !P0 ;  /* 0x00000001ff097807 */ /* 0x000fe20004000000 */
[----:B------:R-:W-:Y:S08]  /*01b0*/  @P1 EXIT ;  /* 0x000000000000194d */ /* 0x000ff00003800000 */
[----:B------:R-:W-:Y:S01]  /*01c0*/  STG.E.U8 desc[UR4][R6.64], R9 ;  /* 0x0000000906007986 */ /* 0x000fe2000c101104 */
[----:B------:R-:W-:Y:S05]  /*01d0*/  EXIT ;  /* 0x000000000000794d */ /* 0x000fea0003800000 */
.L_x_0:
[----:B------:R-:W-:-:S00]  /*01e0*/  BRA `(.L_x_0) ;  /* 0xfffffffc00fc7947 */ /* 0x000fc0000383ffff */
[----:B------:R-:W-:-:S00]  /*01f0*/  NOP ;  /* 0x0000000000007918 */ /* 0x000fc00000000000 */
        /* <DEDUP_REMOVED lines=8> */
.L_x_1:


//--------------------- .nv.constant0.triton_poi_fused_convolution_hardtanh_backward_14 --------------------------
	.section	.nv.constant0.triton_poi_fused_convolution_hardtanh_backward_14,"a",@progbits
	.sectionflags	@""
	.align	4
.nv.constant0.triton_poi_fused_convolution_hardtanh_backward_14:
	.zero		556
